//
// Generated by NVIDIA NVVM Compiler
//
// Compiler Build ID: CL-36424714
// Cuda compilation tools, release 13.0, V13.0.88
// Based on NVVM 20.0.0
//

.version 9.0
.target sm_100
.address_size 64

	// .globl	_Z3addiiPi
.extern .func  (.param .b32 func_retval0) vprintf
(
	.param .b64 vprintf_param_0,
	.param .b64 vprintf_param_1
)
;
.global .align 1 .b8 $str[14] = {73, 32, 97, 109, 32, 105, 110, 115, 105, 100, 101, 46, 10};

.visible .entry _Z3addiiPi(
	.param .u32 _Z3addiiPi_param_0,
	.param .u32 _Z3addiiPi_param_1,
	.param .u64 .ptr .align 1 _Z3addiiPi_param_2
)
{
	.reg .b32 	%r<6>;
	.reg .b64 	%rd<5>;

	ld.param.u32 	%r1, [_Z3addiiPi_param_0];
	ld.param.u32 	%r2, [_Z3addiiPi_param_1];
	ld.param.u64 	%rd1, [_Z3addiiPi_param_2];
	cvta.to.global.u64 	%rd2, %rd1;
	add.s32 	%r3, %r2, %r1;
	st.global.u32 	[%rd2], %r3;
	mov.u64 	%rd3, $str;
	cvta.global.u64 	%rd4, %rd3;
	{ // callseq 0, 0
	.param .b64 param0;
	st.param.b64 	[param0], %rd4;
	.param .b64 param1;
	st.param.b64 	[param1], 0;
	.param .b32 retval0;
	call.uni (retval0), 
	vprintf, 
	(
	param0, 
	param1
	);
	ld.param.b32 	%r4, [retval0];
	} // callseq 0
	ret;

}


// ===== COMPILED SASS (sm_100) =====

	.target	sm_100

	.elftype	@"ET_EXEC"


//--------------------- .note.nv.tkinfo           --------------------------
	.section	.note.nv.tkinfo,"",@"SHT_NOTE"
	.sectionflags	@"SHF_NOTE_NV_TKINFO"
	.tkinfo
        /*0018*/ 	.word	0x00000002
        /*0030*/ 	.string	""
        /*0030*/ 	.string	"ptxas"
        /*0030*/ 	.string	"Cuda compilation tools, release 13.0, V13.0.88"
        /*0030*/ 	.string	"Build cuda_13.0.r13.0/compiler.36424714_0"
        /*0030*/ 	.string	"-arch sm_100 -m 64 "



//--------------------- .note.nv.cuinfo           --------------------------
	.section	.note.nv.cuinfo,"",@"SHT_NOTE"
	.sectionflags	@"SHF_NOTE_NV_CUINFO"
        /*0018*/ 	.short	0x0002
        /*001a*/ 	.short	0x0064
        /*001c*/ 	.short	0x0082
	.zero		2


//--------------------- .nv.info                  --------------------------
	.section	.nv.info,"",@"SHT_CUDA_INFO"
	.align	4


	//----- nvinfo : EIATTR_REGCOUNT
	.align		4
        /*0000*/ 	.byte	0x04, 0x2f
        /*0002*/ 	.short	(.L_2 - .L_1)
	.align		4
.L_1:
        /*0004*/ 	.word	index@(_Z3addiiPi)
        /*0008*/ 	.word	0x00000018


	//----- nvinfo : EIATTR_FRAME_SIZE
	.align		4
.L_2:
        /*000c*/ 	.byte	0x04, 0x11
        /*000e*/ 	.short	(.L_4 - .L_3)
	.align		4
.L_3:
        /*0010*/ 	.word	index@(_Z3addiiPi)
        /*0014*/ 	.word	0x00000000


	//----- nvinfo : EIATTR_MIN_STACK_SIZE
	.align		4
.L_4:
        /*0018*/ 	.byte	0x04, 0x12
        /*001a*/ 	.short	(.L_6 - .L_5)
	.align		4
.L_5:
        /*001c*/ 	.word	index@(_Z3addiiPi)
        /*0020*/ 	.word	0x00000000
.L_6:


//--------------------- .nv.compat                --------------------------
	.section	.nv.compat,"",@"SHT_CUDA_COMPAT_INFO"
	.align	4
        /*0000*/ 	.byte	0x02, 0x09, 0x00, 0x00, 0x02, 0x02, 0x01, 0x00, 0x02, 0x05, 0x05, 0x00, 0x03, 0x07, 0x01, 0x01
        /*0010*/ 	.byte	0x02, 0x03, 0x00, 0x00, 0x02, 0x06, 0x01, 0x00, 0x04, 0x0b, 0x08, 0x00, 0x09, 0x00, 0x00, 0x00
        /*0020*/ 	.byte	0x00, 0x00, 0x00, 0x00


//--------------------- .nv.info._Z3addiiPi       --------------------------
	.section	.nv.info._Z3addiiPi,"",@"SHT_CUDA_INFO"
	.sectionflags	@""
	.align	4


	//----- nvinfo : EIATTR_CUDA_API_VERSION
	.align		4
        /*0000*/ 	.byte	0x04, 0x37
        /*0002*/ 	.short	(.L_8 - .L_7)
.L_7:
        /*0004*/ 	.word	0x00000082


	//----- nvinfo : EIATTR_KPARAM_INFO
	.align		4
.L_8:
        /*0008*/ 	.byte	0x04, 0x17
        /*000a*/ 	.short	(.L_10 - .L_9)
.L_9:
        /*000c*/ 	.word	0x00000000
        /*0010*/ 	.short	0x0002
        /*0012*/ 	.short	0x0008
        /*0014*/ 	.byte	0x00, 0xf5, 0x21, 0x00


	//----- nvinfo : EIATTR_KPARAM_INFO
	.align		4
.L_10:
        /*0018*/ 	.byte	0x04, 0x17
        /*001a*/ 	.short	(.L_12 - .L_11)
.L_11:
        /*001c*/ 	.word	0x00000000
        /*0020*/ 	.short	0x0001
        /*0022*/ 	.short	0x0004
        /*0024*/ 	.byte	0x00, 0xf0, 0x11, 0x00


	//----- nvinfo : EIATTR_KPARAM_INFO
	.align		4
.L_12:
        /*0028*/ 	.byte	0x04, 0x17
        /*002a*/ 	.short	(.L_14 - .L_13)
.L_13:
        /*002c*/ 	.word	0x00000000
        /*0030*/ 	.short	0x0000
        /*0032*/ 	.short	0x0000
        /*0034*/ 	.byte	0x00, 0xf0, 0x11, 0x00


	//----- nvinfo : EIATTR_SPARSE_MMA_MASK
	.align		4
.L_14:
        /*0038*/ 	.byte	0x03, 0x50
        /*003a*/ 	.short	0x0000


	//----- nvinfo : EIATTR_MAXREG_COUNT
	.align		4
        /*003c*/ 	.byte	0x03, 0x1b
        /*003e*/ 	.short	0x00ff


	//----- nvinfo : EIATTR_EXTERNS
	.align		4
        /*0040*/ 	.byte	0x04, 0x0f
        /*0042*/ 	.short	(.L_16 - .L_15)


	//   ....[0]....
	.align		4
.L_15:
        /*0044*/ 	.word	index@(vprintf)


	//----- nvinfo : EIATTR_MERCURY_ISA_VERSION
	.align		4
.L_16:
        /*0048*/ 	.byte	0x03, 0x5f
        /*004a*/ 	.short	0x0101


	//----- nvinfo : EIATTR_VRC_CTA_INIT_COUNT
	.align		4
        /*004c*/ 	.byte	0x02, 0x4a
	.zero		1
	.zero		1


	//----- nvinfo : EIATTR_SYSCALL_OFFSETS
	.align		4
        /*0050*/ 	.byte	0x04, 0x46
        /*0052*/ 	.short	(.L_18 - .L_17)


	//   ....[0]....
.L_17:
        /*0054*/ 	.word	0x000000d0


	//----- nvinfo : EIATTR_EXIT_INSTR_OFFSETS
	.align		4
.L_18:
        /*0058*/ 	.byte	0x04, 0x1c
        /*005a*/ 	.short	(.L_20 - .L_19)


	//   ....[0]....
.L_19:
        /*005c*/ 	.word	0x000000e0


	//----- nvinfo : EIATTR_CBANK_PARAM_SIZE
	.align		4
.L_20:
        /*0060*/ 	.byte	0x03, 0x19
        /*0062*/ 	.short	0x0010


	//----- nvinfo : EIATTR_PARAM_CBANK
	.align		4
        /*0064*/ 	.byte	0x04, 0x0a
        /*0066*/ 	.short	(.L_22 - .L_21)
	.align		4
.L_21:
        /*0068*/ 	.word	index@(.nv.constant0._Z3addiiPi)
        /*006c*/ 	.short	0x0380
        /*006e*/ 	.short	0x0010


	//----- nvinfo : EIATTR_SW_WAR
	.align		4
.L_22:
        /*0070*/ 	.byte	0x04, 0x36
        /*0072*/ 	.short	(.L_24 - .L_23)
.L_23:
        /*0074*/ 	.word	0x00000008
.L_24:


//--------------------- .nv.callgraph             --------------------------
	.section	.nv.callgraph,"",@"SHT_CUDA_CALLGRAPH"
	.align	4
	.sectionentsize	8
	.align		4
        /*0000*/ 	.word	0x00000000
	.align		4
        /*0004*/ 	.word	0xffffffff
	.align		4
        /*0008*/ 	.word	index@(_Z3addiiPi)
	.align		4
        /*000c*/ 	.word	index@(vprintf)
	.align		4
        /*0010*/ 	.word	0x00000000
	.align		4
        /*0014*/ 	.word	0xfffffffe
	.align		4
        /*0018*/ 	.word	0x00000000
	.align		4
        /*001c*/ 	.word	0xfffffffd
	.align		4
        /*0020*/ 	.word	0x00000000
	.align		4
        /*0024*/ 	.word	0xfffffffc


//--------------------- .nv.constant4             --------------------------
	.section	.nv.constant4,"a",@progbits
	.align	8
	.align		8
.nv.constant4:
        /*0000*/ 	.dword	vprintf
	.align		8
        /*0008*/ 	.dword	$str


//--------------------- .text._Z3addiiPi          --------------------------
	.section	.text._Z3addiiPi,"ax",@progbits
	.align	128
        .global         _Z3addiiPi
        .type           _Z3addiiPi,@function
        .size           _Z3addiiPi,(.L_x_2 - _Z3addiiPi)
        .other          _Z3addiiPi,@"STO_CUDA_ENTRY STV_DEFAULT"
_Z3addiiPi:
.text._Z3addiiPi:
[----:B------:R-:W0:Y:S08]  /*0000*/  LDC R1, c[0x0][0x37c] ;  /* 0x0000df00ff017b82 */ /* 0x000e300000000800 */
[----:B------:R-:W1:Y:S01]  /*0010*/  LDC.64 R4, c[0x0][0x380] ;  /* 0x0000e000ff047b82 */ /* 0x000e620000000a00 */
[----:B------:R-:W2:Y:S01]  /*0020*/  LDCU.64 UR4, c[0x0][0x358] ;  /* 0x00006b00ff0477ac */ /* 0x000ea20008000a00 */
[----:B------:R-:W-:-:S02]  /*0030*/  MOV R8, 0x0 ;  /* 0x0000000000087802 */ /* 0x000fc40000000f00 */
[----:B------:R-:W-:Y:S01]  /*0040*/  CS2R R6, SRZ ;  /* 0x0000000000067805 */ /* 0x000fe2000001ff00 */
[----:B------:R-:W3:Y:S03]  /*0050*/  LDCU.64 UR6, c[0x4][0x8] ;  /* 0x01000100ff0677ac */ /* 0x000ee60008000a00 */
[----:B------:R-:W2:Y:S08]  /*0060*/  LDC.64 R2, c[0x0][0x388] ;  /* 0x0000e200ff027b82 */ /* 0x000eb00000000a00 */
[----:B------:R-:W4:Y:S01]  /*0070*/  LDC.64 R8, c[0x4][R8] ;  /* 0x0100000008087b82 */ /* 0x000f220000000a00 */
[----:B-1----:R-:W-:-:S02]  /*0080*/  IMAD.IADD R0, R5, 0x1, R4 ;  /* 0x0000000105007824 */ /* 0x002fc400078e0204 */
[----:B---3--:R-:W-:Y:S02]  /*0090*/  IMAD.U32 R4, RZ, RZ, UR6 ;  /* 0x00000006ff047e24 */ /* 0x008fe4000f8e00ff */
[----:B------:R-:W-:Y:S01]  /*00a0*/  IMAD.U32 R5, RZ, RZ, UR7 ;  /* 0x00000007ff057e24 */ /* 0x000fe2000f8e00ff */
[----:B0-2---:R1:W-:Y:S06]  /*00b0*/  STG.E desc[UR4][R2.64], R0 ;  /* 0x0000000002007986 */ /* 0x0053ec000c101904 */
[----:B------:R-:W-:-:S07]  /*00c0*/  LEPC R20, `(.L_x_0) ;  /* 0x000000001014794e */ /* 0x000fce0000000000 */
[----:B-1--4-:R-:W-:Y:S05]  /*00d0*/  CALL.ABS.NOINC R8 ;  /* 0x0000000008007343 */ /* 0x012fea0003c00000 */
.L_x_0:
[----:B------:R-:W-:Y:S05]  /*00e0*/  EXIT ;  /* 0x000000000000794d */ /* 0x000fea0003800000 */
.L_x_1:
[----:B------:R-:W-:-:S00]  /*00f0*/  BRA `(.L_x_1) ;  /* 0xfffffffc00fc7947 */ /* 0x000fc0000383ffff */
[----:B------:R-:W-:-:S00]  /*0100*/  NOP ;  /* 0x0000000000007918 */ /* 0x000fc00000000000 */
[----:B------:R-:W-:-:S00]  /*0110*/  NOP ;  /* 0x0000000000007918 */ /* 0x000fc00000000000 */
[----:B------:R-:W-:-:S00]  /*0120*/  NOP ;  /* 0x0000000000007918 */ /* 0x000fc00000000000 */
[----:B------:R-:W-:-:S00]  /*0130*/  NOP ;  /* 0x0000000000007918 */ /* 0x000fc00000000000 */
[----:B------:R-:W-:-:S00]  /*0140*/  NOP ;  /* 0x0000000000007918 */ /* 0x000fc00000000000 */
[----:B------:R-:W-:-:S00]  /*0150*/  NOP ;  /* 0x0000000000007918 */ /* 0x000fc00000000000 */
[----:B------:R-:W-:-:S00]  /*0160*/  NOP ;  /* 0x0000000000007918 */ /* 0x000fc00000000000 */
[----:B------:R-:W-:-:S00]  /*0170*/  NOP ;  /* 0x0000000000007918 */ /* 0x000fc00000000000 */
.L_x_2:


//--------------------- .nv.global.init           --------------------------
	.section	.nv.global.init,"aw",@progbits
.nv.global.init:
	.type		$str,@object
	.size		$str,(.L_0 - $str)
$str:
        /*0000*/ 	.byte	0x49, 0x20, 0x61, 0x6d, 0x20, 0x69, 0x6e, 0x73, 0x69, 0x64, 0x65, 0x2e, 0x0a, 0x00
.L_0:


//--------------------- .nv.shared.reserved.0     --------------------------
	.section	.nv.shared.reserved.0,"aw",@nobits
	.weak		__nv_reservedSMEM_offset_0_alias
	.size		__nv_reservedSMEM_offset_0_alias, 0, 64
	.other		__nv_reservedSMEM_offset_0_alias,@"STO_CUDA_RESERVED_SHARED STV_DEFAULT"
__nv_reservedSMEM_offset_0_alias:
	.zero		0
	.zero		64


//--------------------- .nv.constant0._Z3addiiPi  --------------------------
	.section	.nv.constant0._Z3addiiPi,"a",@progbits
	.sectionflags	@""
	.align	4
.nv.constant0._Z3addiiPi:
	.zero		912


//--------------------- SYMBOLS --------------------------

	.type		.nv.reservedSmem.offset0,@object
	.size		.nv.reservedSmem.offset0,0x4
	.type		vprintf,@function
